//
// Generated by NVIDIA NVVM Compiler
//
// Compiler Build ID: CL-36424714
// Cuda compilation tools, release 13.0, V13.0.88
// Based on NVVM 20.0.0
//

.version 9.0
.target sm_100
.address_size 64

	// .globl	_Z25setPreviousPositionKerneliiiiPf

.visible .entry _Z25setPreviousPositionKerneliiiiPf(
	.param .u32 _Z25setPreviousPositionKerneliiiiPf_param_0,
	.param .u32 _Z25setPreviousPositionKerneliiiiPf_param_1,
	.param .u32 _Z25setPreviousPositionKerneliiiiPf_param_2,
	.param .u32 _Z25setPreviousPositionKerneliiiiPf_param_3,
	.param .u64 .ptr .align 1 _Z25setPreviousPositionKerneliiiiPf_param_4
)
{
	.reg .pred 	%p<7>;
	.reg .b32 	%r<25>;
	.reg .b32 	%f<3>;
	.reg .b64 	%rd<7>;

	ld.param.u32 	%r7, [_Z25setPreviousPositionKerneliiiiPf_param_0];
	ld.param.u32 	%r8, [_Z25setPreviousPositionKerneliiiiPf_param_1];
	ld.param.u32 	%r5, [_Z25setPreviousPositionKerneliiiiPf_param_2];
	ld.param.u32 	%r6, [_Z25setPreviousPositionKerneliiiiPf_param_3];
	ld.param.u64 	%rd1, [_Z25setPreviousPositionKerneliiiiPf_param_4];
	mov.u32 	%r9, %ctaid.x;
	mov.u32 	%r10, %ntid.x;
	mov.u32 	%r11, %tid.x;
	mad.lo.s32 	%r1, %r9, %r10, %r11;
	mov.u32 	%r12, %ctaid.y;
	mov.u32 	%r13, %ntid.y;
	mov.u32 	%r14, %tid.y;
	mad.lo.s32 	%r15, %r12, %r13, %r14;
	mov.u32 	%r16, %ctaid.z;
	mov.u32 	%r17, %ntid.z;
	mov.u32 	%r18, %tid.z;
	mad.lo.s32 	%r3, %r16, %r17, %r18;
	setp.ge.s32 	%p1, %r1, %r7;
	setp.ge.s32 	%p2, %r15, %r8;
	or.pred  	%p3, %p1, %p2;
	setp.ge.s32 	%p4, %r3, %r5;
	or.pred  	%p5, %p3, %p4;
	@%p5 bra 	$L__BB0_2;
	cvta.to.global.u64 	%rd2, %rd1;
	mad.lo.s32 	%r19, %r8, %r1, %r15;
	mad.lo.s32 	%r20, %r19, %r5, %r3;
	mul.lo.s32 	%r21, %r20, %r6;
	setp.eq.s32 	%p6, %r3, 0;
	selp.b32 	%r22, 0, %r6, %p6;
	sub.s32 	%r23, %r21, %r22;
	mul.wide.s32 	%rd3, %r23, 4;
	add.s64 	%rd4, %rd2, %rd3;
	ld.global.f32 	%f1, [%rd4];
	add.s32 	%r24, %r21, %r6;
	mul.wide.s32 	%rd5, %r24, 4;
	add.s64 	%rd6, %rd2, %rd5;
	st.global.f32 	[%rd6+-8], %f1;
	ld.global.f32 	%f2, [%rd4+4];
	st.global.f32 	[%rd6+-4], %f2;
$L__BB0_2:
	ret;

}


// ===== COMPILED SASS (sm_100) =====

	.target	sm_100

	.elftype	@"ET_EXEC"


//--------------------- .note.nv.tkinfo           --------------------------
	.section	.note.nv.tkinfo,"",@"SHT_NOTE"
	.sectionflags	@"SHF_NOTE_NV_TKINFO"
	.tkinfo
        /*0018*/ 	.word	0x00000002
        /*0030*/ 	.string	""
        /*0030*/ 	.string	"ptxas"
        /*0030*/ 	.string	"Cuda compilation tools, release 13.0, V13.0.88"
        /*0030*/ 	.string	"Build cuda_13.0.r13.0/compiler.36424714_0"
        /*0030*/ 	.string	"-arch sm_100 -m 64 "



//--------------------- .note.nv.cuinfo           --------------------------
	.section	.note.nv.cuinfo,"",@"SHT_NOTE"
	.sectionflags	@"SHF_NOTE_NV_CUINFO"
        /*0018*/ 	.short	0x0002
        /*001a*/ 	.short	0x0064
        /*001c*/ 	.short	0x0082
	.zero		2


//--------------------- .nv.info                  --------------------------
	.section	.nv.info,"",@"SHT_CUDA_INFO"
	.align	4


	//----- nvinfo : EIATTR_REGCOUNT
	.align		4
        /*0000*/ 	.byte	0x04, 0x2f
        /*0002*/ 	.short	(.L_1 - .L_0)
	.align		4
.L_0:
        /*0004*/ 	.word	index@(_Z25setPreviousPositionKerneliiiiPf)
        /*0008*/ 	.word	0x0000000c


	//----- nvinfo : EIATTR_FRAME_SIZE
	.align		4
.L_1:
        /*000c*/ 	.byte	0x04, 0x11
        /*000e*/ 	.short	(.L_3 - .L_2)
	.align		4
.L_2:
        /*0010*/ 	.word	index@(_Z25setPreviousPositionKerneliiiiPf)
        /*0014*/ 	.word	0x00000000


	//----- nvinfo : EIATTR_MIN_STACK_SIZE
	.align		4
.L_3:
        /*0018*/ 	.byte	0x04, 0x12
        /*001a*/ 	.short	(.L_5 - .L_4)
	.align		4
.L_4:
        /*001c*/ 	.word	index@(_Z25setPreviousPositionKerneliiiiPf)
        /*0020*/ 	.word	0x00000000
.L_5:


//--------------------- .nv.compat                --------------------------
	.section	.nv.compat,"",@"SHT_CUDA_COMPAT_INFO"
	.align	4
        /*0000*/ 	.byte	0x02, 0x09, 0x00, 0x00, 0x02, 0x02, 0x01, 0x00, 0x02, 0x05, 0x05, 0x00, 0x03, 0x07, 0x01, 0x01
        /*0010*/ 	.byte	0x02, 0x03, 0x00, 0x00, 0x02, 0x06, 0x01, 0x00, 0x04, 0x0b, 0x08, 0x00, 0x09, 0x00, 0x00, 0x00
        /*0020*/ 	.byte	0x00, 0x00, 0x00, 0x00


//--------------------- .nv.info._Z25setPreviousPositionKerneliiiiPf --------------------------
	.section	.nv.info._Z25setPreviousPositionKerneliiiiPf,"",@"SHT_CUDA_INFO"
	.sectionflags	@""
	.align	4


	//----- nvinfo : EIATTR_CUDA_API_VERSION
	.align		4
        /*0000*/ 	.byte	0x04, 0x37
        /*0002*/ 	.short	(.L_7 - .L_6)
.L_6:
        /*0004*/ 	.word	0x00000082


	//----- nvinfo : EIATTR_KPARAM_INFO
	.align		4
.L_7:
        /*0008*/ 	.byte	0x04, 0x17
        /*000a*/ 	.short	(.L_9 - .L_8)
.L_8:
        /*000c*/ 	.word	0x00000000
        /*0010*/ 	.short	0x0004
        /*0012*/ 	.short	0x0010
        /*0014*/ 	.byte	0x00, 0xf5, 0x21, 0x00


	//----- nvinfo : EIATTR_KPARAM_INFO
	.align		4
.L_9:
        /*0018*/ 	.byte	0x04, 0x17
        /*001a*/ 	.short	(.L_11 - .L_10)
.L_10:
        /*001c*/ 	.word	0x00000000
        /*0020*/ 	.short	0x0003
        /*0022*/ 	.short	0x000c
        /*0024*/ 	.byte	0x00, 0xf0, 0x11, 0x00


	//----- nvinfo : EIATTR_KPARAM_INFO
	.align		4
.L_11:
        /*0028*/ 	.byte	0x04, 0x17
        /*002a*/ 	.short	(.L_13 - .L_12)
.L_12:
        /*002c*/ 	.word	0x00000000
        /*0030*/ 	.short	0x0002
        /*0032*/ 	.short	0x0008
        /*0034*/ 	.byte	0x00, 0xf0, 0x11, 0x00


	//----- nvinfo : EIATTR_KPARAM_INFO
	.align		4
.L_13:
        /*0038*/ 	.byte	0x04, 0x17
        /*003a*/ 	.short	(.L_15 - .L_14)
.L_14:
        /*003c*/ 	.word	0x00000000
        /*0040*/ 	.short	0x0001
        /*0042*/ 	.short	0x0004
        /*0044*/ 	.byte	0x00, 0xf0, 0x11, 0x00


	//----- nvinfo : EIATTR_KPARAM_INFO
	.align		4
.L_15:
        /*0048*/ 	.byte	0x04, 0x17
        /*004a*/ 	.short	(.L_17 - .L_16)
.L_16:
        /*004c*/ 	.word	0x00000000
        /*0050*/ 	.short	0x0000
        /*0052*/ 	.short	0x0000
        /*0054*/ 	.byte	0x00, 0xf0, 0x11, 0x00


	//----- nvinfo : EIATTR_SPARSE_MMA_MASK
	.align		4
.L_17:
        /*0058*/ 	.byte	0x03, 0x50
        /*005a*/ 	.short	0x0000


	//----- nvinfo : EIATTR_MAXREG_COUNT
	.align		4
        /*005c*/ 	.byte	0x03, 0x1b
        /*005e*/ 	.short	0x00ff


	//----- nvinfo : EIATTR_MERCURY_ISA_VERSION
	.align		4
        /*0060*/ 	.byte	0x03, 0x5f
        /*0062*/ 	.short	0x0101


	//----- nvinfo : EIATTR_VRC_CTA_INIT_COUNT
	.align		4
        /*0064*/ 	.byte	0x02, 0x4a
	.zero		1
	.zero		1


	//----- nvinfo : EIATTR_EXIT_INSTR_OFFSETS
	.align		4
        /*0068*/ 	.byte	0x04, 0x1c
        /*006a*/ 	.short	(.L_19 - .L_18)


	//   ....[0]....
.L_18:
        /*006c*/ 	.word	0x00000120


	//   ....[1]....
        /*0070*/ 	.word	0x00000220


	//----- nvinfo : EIATTR_CBANK_PARAM_SIZE
	.align		4
.L_19:
        /*0074*/ 	.byte	0x03, 0x19
        /*0076*/ 	.short	0x0018


	//----- nvinfo : EIATTR_PARAM_CBANK
	.align		4
        /*0078*/ 	.byte	0x04, 0x0a
        /*007a*/ 	.short	(.L_21 - .L_20)
	.align		4
.L_20:
        /*007c*/ 	.word	index@(.nv.constant0._Z25setPreviousPositionKerneliiiiPf)
        /*0080*/ 	.short	0x0380
        /*0082*/ 	.short	0x0018


	//----- nvinfo : EIATTR_SW_WAR
	.align		4
.L_21:
        /*0084*/ 	.byte	0x04, 0x36
        /*0086*/ 	.short	(.L_23 - .L_22)
.L_22:
        /*0088*/ 	.word	0x00000008
.L_23:


//--------------------- .nv.callgraph             --------------------------
	.section	.nv.callgraph,"",@"SHT_CUDA_CALLGRAPH"
	.align	4
	.sectionentsize	8
	.align		4
        /*0000*/ 	.word	0x00000000
	.align		4
        /*0004*/ 	.word	0xffffffff
	.align		4
        /*0008*/ 	.word	0x00000000
	.align		4
        /*000c*/ 	.word	0xfffffffe
	.align		4
        /*0010*/ 	.word	0x00000000
	.align		4
        /*0014*/ 	.word	0xfffffffd
	.align		4
        /*0018*/ 	.word	0x00000000
	.align		4
        /*001c*/ 	.word	0xfffffffc


//--------------------- .text._Z25setPreviousPositionKerneliiiiPf --------------------------
	.section	.text._Z25setPreviousPositionKerneliiiiPf,"ax",@progbits
	.align	128
        .global         _Z25setPreviousPositionKerneliiiiPf
        .type           _Z25setPreviousPositionKerneliiiiPf,@function
        .size           _Z25setPreviousPositionKerneliiiiPf,(.L_x_1 - _Z25setPreviousPositionKerneliiiiPf)
        .other          _Z25setPreviousPositionKerneliiiiPf,@"STO_CUDA_ENTRY STV_DEFAULT"
_Z25setPreviousPositionKerneliiiiPf:
.text._Z25setPreviousPositionKerneliiiiPf:
[----:B------:R-:W-:Y:S01]  /*0000*/  LDC R1, c[0x0][0x37c] ;  /* 0x0000df00ff017b82 */ /* 0x000fe20000000800 */
[----:B------:R-:W0:Y:S07]  /*0010*/  S2R R2, SR_TID.Y ;  /* 0x0000000000027919 */ /* 0x000e2e0000002200 */
[----:B------:R-:W1:Y:S01]  /*0020*/  LDC R0, c[0x0][0x360] ;  /* 0x0000d800ff007b82 */ /* 0x000e620000000800 */
[----:B------:R-:W2:Y:S01]  /*0030*/  LDCU.64 UR8, c[0x0][0x380] ;  /* 0x00007000ff0877ac */ /* 0x000ea20008000a00 */
[----:B------:R-:W1:Y:S01]  /*0040*/  S2R R5, SR_TID.X ;  /* 0x0000000000057919 */ /* 0x000e620000002100 */
[----:B------:R-:W3:Y:S01]  /*0050*/  LDCU UR7, c[0x0][0x388] ;  /* 0x00007100ff0777ac */ /* 0x000ee20008000800 */
[----:B------:R-:W4:Y:S04]  /*0060*/  S2R R7, SR_TID.Z ;  /* 0x0000000000077919 */ /* 0x000f280000002300 */
[----:B------:R-:W0:Y:S08]  /*0070*/  S2UR UR5, SR_CTAID.Y ;  /* 0x00000000000579c3 */ /* 0x000e300000002600 */
[----:B------:R-:W0:Y:S08]  /*0080*/  LDC R3, c[0x0][0x364] ;  /* 0x0000d900ff037b82 */ /* 0x000e300000000800 */
[----:B------:R-:W1:Y:S08]  /*0090*/  S2UR UR4, SR_CTAID.X ;  /* 0x00000000000479c3 */ /* 0x000e700000002500 */
[----:B------:R-:W4:Y:S08]  /*00a0*/  S2UR UR6, SR_CTAID.Z ;  /* 0x00000000000679c3 */ /* 0x000f300000002700 */
[----:B------:R-:W4:Y:S01]  /*00b0*/  LDC R4, c[0x0][0x368] ;  /* 0x0000da00ff047b82 */ /* 0x000f220000000800 */
[----:B0-----:R-:W-:-:S05]  /*00c0*/  IMAD R3, R3, UR5, R2 ;  /* 0x0000000503037c24 */ /* 0x001fca000f8e0202 */
[----:B--2---:R-:W-:Y:S01]  /*00d0*/  ISETP.GE.AND P0, PT, R3, UR9, PT ;  /* 0x0000000903007c0c */ /* 0x004fe2000bf06270 */
[----:B-1----:R-:W-:-:S05]  /*00e0*/  IMAD R0, R0, UR4, R5 ;  /* 0x0000000400007c24 */ /* 0x002fca000f8e0205 */
[----:B------:R-:W-:Y:S01]  /*00f0*/  ISETP.GE.OR P0, PT, R0, UR8, P0 ;  /* 0x0000000800007c0c */ /* 0x000fe20008706670 */
[----:B----4-:R-:W-:-:S05]  /*0100*/  IMAD R2, R4, UR6, R7 ;  /* 0x0000000604027c24 */ /* 0x010fca000f8e0207 */
[----:B---3--:R-:W-:-:S13]  /*0110*/  ISETP.GE.OR P0, PT, R2, UR7, P0 ;  /* 0x0000000702007c0c */ /* 0x008fda0008706670 */
[----:B------:R-:W-:Y:S05]  /*0120*/  @P0 EXIT ;  /* 0x000000000000094d */ /* 0x000fea0003800000 */
[----:B------:R-:W0:Y:S01]  /*0130*/  LDC R9, c[0x0][0x38c] ;  /* 0x0000e300ff097b82 */ /* 0x000e220000000800 */
[----:B------:R-:W1:Y:S01]  /*0140*/  LDCU.64 UR4, c[0x0][0x358] ;  /* 0x00006b00ff0477ac */ /* 0x000e620008000a00 */
[----:B------:R-:W-:Y:S01]  /*0150*/  ISETP.NE.AND P0, PT, R2, RZ, PT ;  /* 0x000000ff0200720c */ /* 0x000fe20003f05270 */
[----:B------:R-:W-:-:S04]  /*0160*/  IMAD R3, R0, UR9, R3 ;  /* 0x0000000900037c24 */ /* 0x000fc8000f8e0203 */
[----:B------:R-:W-:Y:S01]  /*0170*/  IMAD R0, R3, UR7, R2 ;  /* 0x0000000703007c24 */ /* 0x000fe2000f8e0202 */
[----:B------:R-:W2:Y:S01]  /*0180*/  LDC.64 R4, c[0x0][0x390] ;  /* 0x0000e400ff047b82 */ /* 0x000ea20000000a00 */
[----:B0-----:R-:W-:-:S05]  /*0190*/  SEL R7, R9, RZ, P0 ;  /* 0x000000ff09077207 */ /* 0x001fca0000000000 */
[----:B------:R-:W-:-:S04]  /*01a0*/  IMAD R3, R0, R9, -R7 ;  /* 0x0000000900037224 */ /* 0x000fc800078e0a07 */
[----:B--2---:R-:W-:-:S05]  /*01b0*/  IMAD.WIDE R2, R3, 0x4, R4 ;  /* 0x0000000403027825 */ /* 0x004fca00078e0204 */
[----:B-1----:R-:W2:Y:S01]  /*01c0*/  LDG.E R7, desc[UR4][R2.64] ;  /* 0x0000000402077981 */ /* 0x002ea2000c1e1900 */
[----:B------:R-:W-:-:S04]  /*01d0*/  IMAD R9, R0, R9, R9 ;  /* 0x0000000900097224 */ /* 0x000fc800078e0209 */
[----:B------:R-:W-:-:S05]  /*01e0*/  IMAD.WIDE R4, R9, 0x4, R4 ;  /* 0x0000000409047825 */ /* 0x000fca00078e0204 */
[----:B--2---:R-:W-:Y:S04]  /*01f0*/  STG.E desc[UR4][R4.64+-0x8], R7 ;  /* 0xfffff80704007986 */ /* 0x004fe8000c101904 */
[----:B------:R-:W2:Y:S04]  /*0200*/  LDG.E R9, desc[UR4][R2.64+0x4] ;  /* 0x0000040402097981 */ /* 0x000ea8000c1e1900 */
[----:B--2---:R-:W-:Y:S01]  /*0210*/  STG.E desc[UR4][R4.64+-0x4], R9 ;  /* 0xfffffc0904007986 */ /* 0x004fe2000c101904 */
[----:B------:R-:W-:Y:S05]  /*0220*/  EXIT ;  /* 0x000000000000794d */ /* 0x000fea0003800000 */
.L_x_0:
[----:B------:R-:W-:-:S00]  /*0230*/  BRA `(.L_x_0) ;  /* 0xfffffffc00fc7947 */ /* 0x000fc0000383ffff */
[----:B------:R-:W-:-:S00]  /*0240*/  NOP ;  /* 0x0000000000007918 */ /* 0x000fc00000000000 */
        /* <DEDUP_REMOVED lines=11> */
.L_x_1:


//--------------------- .nv.shared.reserved.0     --------------------------
	.section	.nv.shared.reserved.0,"aw",@nobits
	.weak		__nv_reservedSMEM_offset_0_alias
	.size		__nv_reservedSMEM_offset_0_alias, 0, 64
	.other		__nv_reservedSMEM_offset_0_alias,@"STO_CUDA_RESERVED_SHARED STV_DEFAULT"
__nv_reservedSMEM_offset_0_alias:
	.zero		0
	.zero		64


//--------------------- .nv.constant0._Z25setPreviousPositionKerneliiiiPf --------------------------
	.section	.nv.constant0._Z25setPreviousPositionKerneliiiiPf,"a",@progbits
	.sectionflags	@""
	.align	4
.nv.constant0._Z25setPreviousPositionKerneliiiiPf:
	.zero		920


//--------------------- SYMBOLS --------------------------

	.type		.nv.reservedSmem.offset0,@object
	.size		.nv.reservedSmem.offset0,0x4
